//
// Generated by NVIDIA NVVM Compiler
//
// Compiler Build ID: CL-36424714
// Cuda compilation tools, release 13.0, V13.0.88
// Based on NVVM 20.0.0
//

.version 9.0
.target sm_100
.address_size 64

	// .globl	_Z6arraddPiS_S_

.visible .entry _Z6arraddPiS_S_(
	.param .u64 .ptr .align 1 _Z6arraddPiS_S__param_0,
	.param .u64 .ptr .align 1 _Z6arraddPiS_S__param_1,
	.param .u64 .ptr .align 1 _Z6arraddPiS_S__param_2
)
{
	.reg .b32 	%r<5>;
	.reg .b64 	%rd<11>;

	ld.param.u64 	%rd1, [_Z6arraddPiS_S__param_0];
	ld.param.u64 	%rd2, [_Z6arraddPiS_S__param_1];
	ld.param.u64 	%rd3, [_Z6arraddPiS_S__param_2];
	cvta.to.global.u64 	%rd4, %rd3;
	cvta.to.global.u64 	%rd5, %rd2;
	cvta.to.global.u64 	%rd6, %rd1;
	mov.u32 	%r1, %tid.x;
	mul.wide.u32 	%rd7, %r1, 4;
	add.s64 	%rd8, %rd6, %rd7;
	ld.global.u32 	%r2, [%rd8];
	add.s64 	%rd9, %rd5, %rd7;
	ld.global.u32 	%r3, [%rd9];
	add.s32 	%r4, %r3, %r2;
	add.s64 	%rd10, %rd4, %rd7;
	st.global.u32 	[%rd10], %r4;
	ret;

}


// ===== COMPILED SASS (sm_100) =====

	.target	sm_100

	.elftype	@"ET_EXEC"


//--------------------- .note.nv.tkinfo           --------------------------
	.section	.note.nv.tkinfo,"",@"SHT_NOTE"
	.sectionflags	@"SHF_NOTE_NV_TKINFO"
	.tkinfo
        /*0018*/ 	.word	0x00000002
        /*0030*/ 	.string	""
        /*0030*/ 	.string	"ptxas"
        /*0030*/ 	.string	"Cuda compilation tools, release 13.0, V13.0.88"
        /*0030*/ 	.string	"Build cuda_13.0.r13.0/compiler.36424714_0"
        /*0030*/ 	.string	"-arch sm_100 -m 64 "



//--------------------- .note.nv.cuinfo           --------------------------
	.section	.note.nv.cuinfo,"",@"SHT_NOTE"
	.sectionflags	@"SHF_NOTE_NV_CUINFO"
        /*0018*/ 	.short	0x0002
        /*001a*/ 	.short	0x0064
        /*001c*/ 	.short	0x0082
	.zero		2


//--------------------- .nv.info                  --------------------------
	.section	.nv.info,"",@"SHT_CUDA_INFO"
	.align	4


	//----- nvinfo : EIATTR_REGCOUNT
	.align		4
        /*0000*/ 	.byte	0x04, 0x2f
        /*0002*/ 	.short	(.L_1 - .L_0)
	.align		4
.L_0:
        /*0004*/ 	.word	index@(_Z6arraddPiS_S_)
        /*0008*/ 	.word	0x0000000c


	//----- nvinfo : EIATTR_FRAME_SIZE
	.align		4
.L_1:
        /*000c*/ 	.byte	0x04, 0x11
        /*000e*/ 	.short	(.L_3 - .L_2)
	.align		4
.L_2:
        /*0010*/ 	.word	index@(_Z6arraddPiS_S_)
        /*0014*/ 	.word	0x00000000


	//----- nvinfo : EIATTR_MIN_STACK_SIZE
	.align		4
.L_3:
        /*0018*/ 	.byte	0x04, 0x12
        /*001a*/ 	.short	(.L_5 - .L_4)
	.align		4
.L_4:
        /*001c*/ 	.word	index@(_Z6arraddPiS_S_)
        /*0020*/ 	.word	0x00000000
.L_5:


//--------------------- .nv.compat                --------------------------
	.section	.nv.compat,"",@"SHT_CUDA_COMPAT_INFO"
	.align	4
        /*0000*/ 	.byte	0x02, 0x09, 0x00, 0x00, 0x02, 0x02, 0x01, 0x00, 0x02, 0x05, 0x05, 0x00, 0x03, 0x07, 0x01, 0x01
        /*0010*/ 	.byte	0x02, 0x03, 0x00, 0x00, 0x02, 0x06, 0x01, 0x00, 0x04, 0x0b, 0x08, 0x00, 0x09, 0x00, 0x00, 0x00
        /*0020*/ 	.byte	0x00, 0x00, 0x00, 0x00


//--------------------- .nv.info._Z6arraddPiS_S_  --------------------------
	.section	.nv.info._Z6arraddPiS_S_,"",@"SHT_CUDA_INFO"
	.sectionflags	@""
	.align	4


	//----- nvinfo : EIATTR_CUDA_API_VERSION
	.align		4
        /*0000*/ 	.byte	0x04, 0x37
        /*0002*/ 	.short	(.L_7 - .L_6)
.L_6:
        /*0004*/ 	.word	0x00000082


	//----- nvinfo : EIATTR_KPARAM_INFO
	.align		4
.L_7:
        /*0008*/ 	.byte	0x04, 0x17
        /*000a*/ 	.short	(.L_9 - .L_8)
.L_8:
        /*000c*/ 	.word	0x00000000
        /*0010*/ 	.short	0x0002
        /*0012*/ 	.short	0x0010
        /*0014*/ 	.byte	0x00, 0xf5, 0x21, 0x00


	//----- nvinfo : EIATTR_KPARAM_INFO
	.align		4
.L_9:
        /*0018*/ 	.byte	0x04, 0x17
        /*001a*/ 	.short	(.L_11 - .L_10)
.L_10:
        /*001c*/ 	.word	0x00000000
        /*0020*/ 	.short	0x0001
        /*0022*/ 	.short	0x0008
        /*0024*/ 	.byte	0x00, 0xf5, 0x21, 0x00


	//----- nvinfo : EIATTR_KPARAM_INFO
	.align		4
.L_11:
        /*0028*/ 	.byte	0x04, 0x17
        /*002a*/ 	.short	(.L_13 - .L_12)
.L_12:
        /*002c*/ 	.word	0x00000000
        /*0030*/ 	.short	0x0000
        /*0032*/ 	.short	0x0000
        /*0034*/ 	.byte	0x00, 0xf5, 0x21, 0x00


	//----- nvinfo : EIATTR_SPARSE_MMA_MASK
	.align		4
.L_13:
        /*0038*/ 	.byte	0x03, 0x50
        /*003a*/ 	.short	0x0000


	//----- nvinfo : EIATTR_MAXREG_COUNT
	.align		4
        /*003c*/ 	.byte	0x03, 0x1b
        /*003e*/ 	.short	0x00ff


	//----- nvinfo : EIATTR_MERCURY_ISA_VERSION
	.align		4
        /*0040*/ 	.byte	0x03, 0x5f
        /*0042*/ 	.short	0x0101


	//----- nvinfo : EIATTR_VRC_CTA_INIT_COUNT
	.align		4
        /*0044*/ 	.byte	0x02, 0x4a
	.zero		1
	.zero		1


	//----- nvinfo : EIATTR_EXIT_INSTR_OFFSETS
	.align		4
        /*0048*/ 	.byte	0x04, 0x1c
        /*004a*/ 	.short	(.L_15 - .L_14)


	//   ....[0]....
.L_14:
        /*004c*/ 	.word	0x000000d0


	//----- nvinfo : EIATTR_CBANK_PARAM_SIZE
	.align		4
.L_15:
        /*0050*/ 	.byte	0x03, 0x19
        /*0052*/ 	.short	0x0018


	//----- nvinfo : EIATTR_PARAM_CBANK
	.align		4
        /*0054*/ 	.byte	0x04, 0x0a
        /*0056*/ 	.short	(.L_17 - .L_16)
	.align		4
.L_16:
        /*0058*/ 	.word	index@(.nv.constant0._Z6arraddPiS_S_)
        /*005c*/ 	.short	0x0380
        /*005e*/ 	.short	0x0018


	//----- nvinfo : EIATTR_SW_WAR
	.align		4
.L_17:
        /*0060*/ 	.byte	0x04, 0x36
        /*0062*/ 	.short	(.L_19 - .L_18)
.L_18:
        /*0064*/ 	.word	0x00000008
.L_19:


//--------------------- .nv.callgraph             --------------------------
	.section	.nv.callgraph,"",@"SHT_CUDA_CALLGRAPH"
	.align	4
	.sectionentsize	8
	.align		4
        /*0000*/ 	.word	0x00000000
	.align		4
        /*0004*/ 	.word	0xffffffff
	.align		4
        /*0008*/ 	.word	0x00000000
	.align		4
        /*000c*/ 	.word	0xfffffffe
	.align		4
        /*0010*/ 	.word	0x00000000
	.align		4
        /*0014*/ 	.word	0xfffffffd
	.align		4
        /*0018*/ 	.word	0x00000000
	.align		4
        /*001c*/ 	.word	0xfffffffc


//--------------------- .text._Z6arraddPiS_S_     --------------------------
	.section	.text._Z6arraddPiS_S_,"ax",@progbits
	.align	128
        .global         _Z6arraddPiS_S_
        .type           _Z6arraddPiS_S_,@function
        .size           _Z6arraddPiS_S_,(.L_x_1 - _Z6arraddPiS_S_)
        .other          _Z6arraddPiS_S_,@"STO_CUDA_ENTRY STV_DEFAULT"
_Z6arraddPiS_S_:
.text._Z6arraddPiS_S_:
[----:B------:R-:W-:Y:S01]  /*0000*/  LDC R1, c[0x0][0x37c] ;  /* 0x0000df00ff017b82 */ /* 0x000fe20000000800 */
[----:B------:R-:W0:Y:S07]  /*0010*/  S2R R9, SR_TID.X ;  /* 0x0000000000097919 */ /* 0x000e2e0000002100 */
[----:B------:R-:W0:Y:S01]  /*0020*/  LDC.64 R2, c[0x0][0x380] ;  /* 0x0000e000ff027b82 */ /* 0x000e220000000a00 */
[----:B------:R-:W1:Y:S07]  /*0030*/  LDCU.64 UR4, c[0x0][0x358] ;  /* 0x00006b00ff0477ac */ /* 0x000e6e0008000a00 */
[----:B------:R-:W2:Y:S08]  /*0040*/  LDC.64 R4, c[0x0][0x388] ;  /* 0x0000e200ff047b82 */ /* 0x000eb00000000a00 */
[----:B------:R-:W3:Y:S01]  /*0050*/  LDC.64 R6, c[0x0][0x390] ;  /* 0x0000e400ff067b82 */ /* 0x000ee20000000a00 */
[----:B0-----:R-:W-:-:S04]  /*0060*/  IMAD.WIDE.U32 R2, R9, 0x4, R2 ;  /* 0x0000000409027825 */ /* 0x001fc800078e0002 */
[C---:B--2---:R-:W-:Y:S02]  /*0070*/  IMAD.WIDE.U32 R4, R9.reuse, 0x4, R4 ;  /* 0x0000000409047825 */ /* 0x044fe400078e0004 */
[----:B-1----:R-:W2:Y:S04]  /*0080*/  LDG.E R2, desc[UR4][R2.64] ;  /* 0x0000000402027981 */ /* 0x002ea8000c1e1900 */
[----:B------:R-:W2:Y:S01]  /*0090*/  LDG.E R5, desc[UR4][R4.64] ;  /* 0x0000000404057981 */ /* 0x000ea2000c1e1900 */
[----:B---3--:R-:W-:Y:S01]  /*00a0*/  IMAD.WIDE.U32 R6, R9, 0x4, R6 ;  /* 0x0000000409067825 */ /* 0x008fe200078e0006 */
[----:B--2---:R-:W-:-:S05]  /*00b0*/  IADD3 R9, PT, PT, R2, R5, RZ ;  /* 0x0000000502097210 */ /* 0x004fca0007ffe0ff */
[----:B------:R-:W-:Y:S01]  /*00c0*/  STG.E desc[UR4][R6.64], R9 ;  /* 0x0000000906007986 */ /* 0x000fe2000c101904 */
[----:B------:R-:W-:Y:S05]  /*00d0*/  EXIT ;  /* 0x000000000000794d */ /* 0x000fea0003800000 */
.L_x_0:
[----:B------:R-:W-:-:S00]  /*00e0*/  BRA `(.L_x_0) ;  /* 0xfffffffc00fc7947 */ /* 0x000fc0000383ffff */
[----:B------:R-:W-:-:S00]  /*00f0*/  NOP ;  /* 0x0000000000007918 */ /* 0x000fc00000000000 */
        /* <DEDUP_REMOVED lines=8> */
.L_x_1:


//--------------------- .nv.shared.reserved.0     --------------------------
	.section	.nv.shared.reserved.0,"aw",@nobits
	.weak		__nv_reservedSMEM_offset_0_alias
	.size		__nv_reservedSMEM_offset_0_alias, 0, 64
	.other		__nv_reservedSMEM_offset_0_alias,@"STO_CUDA_RESERVED_SHARED STV_DEFAULT"
__nv_reservedSMEM_offset_0_alias:
	.zero		0
	.zero		64


//--------------------- .nv.constant0._Z6arraddPiS_S_ --------------------------
	.section	.nv.constant0._Z6arraddPiS_S_,"a",@progbits
	.sectionflags	@""
	.align	4
.nv.constant0._Z6arraddPiS_S_:
	.zero		920


//--------------------- SYMBOLS --------------------------

	.type		.nv.reservedSmem.offset0,@object
	.size		.nv.reservedSmem.offset0,0x4
